//
// Generated by NVIDIA NVVM Compiler
//
// Compiler Build ID: CL-36424714
// Cuda compilation tools, release 13.0, V13.0.88
// Based on NVVM 20.0.0
//

.version 9.0
.target sm_100
.address_size 64

	// .globl	_Z6warmupv

.visible .entry _Z6warmupv()
{


	ret;

}
	// .globl	_Z9transposePKfPfii
.visible .entry _Z9transposePKfPfii(
	.param .u64 .ptr .align 1 _Z9transposePKfPfii_param_0,
	.param .u64 .ptr .align 1 _Z9transposePKfPfii_param_1,
	.param .u32 _Z9transposePKfPfii_param_2,
	.param .u32 _Z9transposePKfPfii_param_3
)
{
	.reg .pred 	%p<13>;
	.reg .b32 	%r<29>;
	.reg .b32 	%f<5>;
	.reg .b64 	%rd<21>;

	ld.param.u64 	%rd3, [_Z9transposePKfPfii_param_0];
	ld.param.u64 	%rd4, [_Z9transposePKfPfii_param_1];
	ld.param.u32 	%r11, [_Z9transposePKfPfii_param_2];
	ld.param.u32 	%r10, [_Z9transposePKfPfii_param_3];
	cvta.to.global.u64 	%rd1, %rd4;
	cvta.to.global.u64 	%rd2, %rd3;
	mov.u32 	%r12, %ctaid.y;
	mov.u32 	%r1, %ntid.y;
	mov.u32 	%r13, %tid.y;
	mov.u32 	%r14, %ctaid.x;
	mov.u32 	%r2, %ntid.x;
	mov.u32 	%r15, %tid.x;
	mul.lo.s32 	%r16, %r12, %r1;
	shl.b32 	%r17, %r16, 1;
	add.s32 	%r3, %r17, %r13;
	setp.ge.u32 	%p1, %r3, %r10;
	mul.lo.s32 	%r4, %r3, %r11;
	mul.lo.s32 	%r18, %r14, %r2;
	shl.b32 	%r19, %r18, 1;
	add.s32 	%r20, %r19, %r15;
	setp.ge.u32 	%p2, %r20, %r11;
	or.pred  	%p3, %p1, %p2;
	@%p3 bra 	$L__BB1_2;
	mad.lo.s32 	%r21, %r20, %r10, %r3;
	mul.wide.u32 	%rd5, %r21, 4;
	add.s64 	%rd6, %rd2, %rd5;
	ld.global.f32 	%f1, [%rd6];
	add.s32 	%r22, %r20, %r4;
	mul.wide.u32 	%rd7, %r22, 4;
	add.s64 	%rd8, %rd1, %rd7;
	st.global.f32 	[%rd8], %f1;
$L__BB1_2:
	setp.ge.u32 	%p4, %r3, %r10;
	add.s32 	%r6, %r20, %r2;
	setp.ge.u32 	%p5, %r6, %r11;
	or.pred  	%p6, %p4, %p5;
	@%p6 bra 	$L__BB1_4;
	mad.lo.s32 	%r23, %r6, %r10, %r3;
	mul.wide.u32 	%rd9, %r23, 4;
	add.s64 	%rd10, %rd2, %rd9;
	ld.global.f32 	%f2, [%rd10];
	add.s32 	%r24, %r6, %r4;
	mul.wide.u32 	%rd11, %r24, 4;
	add.s64 	%rd12, %rd1, %rd11;
	st.global.f32 	[%rd12], %f2;
$L__BB1_4:
	setp.ge.u32 	%p7, %r20, %r11;
	add.s32 	%r7, %r3, %r1;
	setp.ge.u32 	%p8, %r7, %r10;
	mul.lo.s32 	%r8, %r7, %r11;
	or.pred  	%p9, %p8, %p7;
	@%p9 bra 	$L__BB1_6;
	mad.lo.s32 	%r25, %r20, %r10, %r7;
	mul.wide.u32 	%rd13, %r25, 4;
	add.s64 	%rd14, %rd2, %rd13;
	ld.global.f32 	%f3, [%rd14];
	add.s32 	%r26, %r20, %r8;
	mul.wide.u32 	%rd15, %r26, 4;
	add.s64 	%rd16, %rd1, %rd15;
	st.global.f32 	[%rd16], %f3;
$L__BB1_6:
	setp.ge.u32 	%p10, %r7, %r10;
	setp.ge.u32 	%p11, %r6, %r11;
	or.pred  	%p12, %p10, %p11;
	@%p12 bra 	$L__BB1_8;
	mad.lo.s32 	%r27, %r6, %r10, %r7;
	mul.wide.u32 	%rd17, %r27, 4;
	add.s64 	%rd18, %rd2, %rd17;
	ld.global.f32 	%f4, [%rd18];
	add.s32 	%r28, %r6, %r8;
	mul.wide.u32 	%rd19, %r28, 4;
	add.s64 	%rd20, %rd1, %rd19;
	st.global.f32 	[%rd20], %f4;
$L__BB1_8:
	ret;

}


// ===== COMPILED SASS (sm_100) =====

	.target	sm_100

	.elftype	@"ET_EXEC"


//--------------------- .note.nv.tkinfo           --------------------------
	.section	.note.nv.tkinfo,"",@"SHT_NOTE"
	.sectionflags	@"SHF_NOTE_NV_TKINFO"
	.tkinfo
        /*0018*/ 	.word	0x00000002
        /*0030*/ 	.string	""
        /*0030*/ 	.string	"ptxas"
        /*0030*/ 	.string	"Cuda compilation tools, release 13.0, V13.0.88"
        /*0030*/ 	.string	"Build cuda_13.0.r13.0/compiler.36424714_0"
        /*0030*/ 	.string	"-arch sm_100 -m 64 "



//--------------------- .note.nv.cuinfo           --------------------------
	.section	.note.nv.cuinfo,"",@"SHT_NOTE"
	.sectionflags	@"SHF_NOTE_NV_CUINFO"
        /*0018*/ 	.short	0x0002
        /*001a*/ 	.short	0x0064
        /*001c*/ 	.short	0x0082
	.zero		2


//--------------------- .nv.info                  --------------------------
	.section	.nv.info,"",@"SHT_CUDA_INFO"
	.align	4


	//----- nvinfo : EIATTR_REGCOUNT
	.align		4
        /*0000*/ 	.byte	0x04, 0x2f
        /*0002*/ 	.short	(.L_1 - .L_0)
	.align		4
.L_0:
        /*0004*/ 	.word	index@(_Z6warmupv)
        /*0008*/ 	.word	0x00000004


	//----- nvinfo : EIATTR_FRAME_SIZE
	.align		4
.L_1:
        /*000c*/ 	.byte	0x04, 0x11
        /*000e*/ 	.short	(.L_3 - .L_2)
	.align		4
.L_2:
        /*0010*/ 	.word	index@(_Z6warmupv)
        /*0014*/ 	.word	0x00000000


	//----- nvinfo : EIATTR_REGCOUNT
	.align		4
.L_3:
        /*0018*/ 	.byte	0x04, 0x2f
        /*001a*/ 	.short	(.L_5 - .L_4)
	.align		4
.L_4:
        /*001c*/ 	.word	index@(_Z9transposePKfPfii)
        /*0020*/ 	.word	0x00000012


	//----- nvinfo : EIATTR_FRAME_SIZE
	.align		4
.L_5:
        /*0024*/ 	.byte	0x04, 0x11
        /*0026*/ 	.short	(.L_7 - .L_6)
	.align		4
.L_6:
        /*0028*/ 	.word	index@(_Z9transposePKfPfii)
        /*002c*/ 	.word	0x00000000


	//----- nvinfo : EIATTR_MIN_STACK_SIZE
	.align		4
.L_7:
        /*0030*/ 	.byte	0x04, 0x12
        /*0032*/ 	.short	(.L_9 - .L_8)
	.align		4
.L_8:
        /*0034*/ 	.word	index@(_Z9transposePKfPfii)
        /*0038*/ 	.word	0x00000000


	//----- nvinfo : EIATTR_MIN_STACK_SIZE
	.align		4
.L_9:
        /*003c*/ 	.byte	0x04, 0x12
        /*003e*/ 	.short	(.L_11 - .L_10)
	.align		4
.L_10:
        /*0040*/ 	.word	index@(_Z6warmupv)
        /*0044*/ 	.word	0x00000000
.L_11:


//--------------------- .nv.compat                --------------------------
	.section	.nv.compat,"",@"SHT_CUDA_COMPAT_INFO"
	.align	4
        /*0000*/ 	.byte	0x02, 0x09, 0x00, 0x00, 0x02, 0x02, 0x01, 0x00, 0x02, 0x05, 0x05, 0x00, 0x03, 0x07, 0x01, 0x01
        /*0010*/ 	.byte	0x02, 0x03, 0x00, 0x00, 0x02, 0x06, 0x01, 0x00, 0x04, 0x0b, 0x08, 0x00, 0x09, 0x00, 0x00, 0x00
        /*0020*/ 	.byte	0x00, 0x00, 0x00, 0x00


//--------------------- .nv.info._Z9transposePKfPfii --------------------------
	.section	.nv.info._Z9transposePKfPfii,"",@"SHT_CUDA_INFO"
	.sectionflags	@""
	.align	4


	//----- nvinfo : EIATTR_CUDA_API_VERSION
	.align		4
        /*0000*/ 	.byte	0x04, 0x37
        /*0002*/ 	.short	(.L_13 - .L_12)
.L_12:
        /*0004*/ 	.word	0x00000082


	//----- nvinfo : EIATTR_KPARAM_INFO
	.align		4
.L_13:
        /*0008*/ 	.byte	0x04, 0x17
        /*000a*/ 	.short	(.L_15 - .L_14)
.L_14:
        /*000c*/ 	.word	0x00000000
        /*0010*/ 	.short	0x0003
        /*0012*/ 	.short	0x0014
        /*0014*/ 	.byte	0x00, 0xf0, 0x11, 0x00


	//----- nvinfo : EIATTR_KPARAM_INFO
	.align		4
.L_15:
        /*0018*/ 	.byte	0x04, 0x17
        /*001a*/ 	.short	(.L_17 - .L_16)
.L_16:
        /*001c*/ 	.word	0x00000000
        /*0020*/ 	.short	0x0002
        /*0022*/ 	.short	0x0010
        /*0024*/ 	.byte	0x00, 0xf0, 0x11, 0x00


	//----- nvinfo : EIATTR_KPARAM_INFO
	.align		4
.L_17:
        /*0028*/ 	.byte	0x04, 0x17
        /*002a*/ 	.short	(.L_19 - .L_18)
.L_18:
        /*002c*/ 	.word	0x00000000
        /*0030*/ 	.short	0x0001
        /*0032*/ 	.short	0x0008
        /*0034*/ 	.byte	0x00, 0xf5, 0x21, 0x00


	//----- nvinfo : EIATTR_KPARAM_INFO
	.align		4
.L_19:
        /*0038*/ 	.byte	0x04, 0x17
        /*003a*/ 	.short	(.L_21 - .L_20)
.L_20:
        /*003c*/ 	.word	0x00000000
        /*0040*/ 	.short	0x0000
        /*0042*/ 	.short	0x0000
        /*0044*/ 	.byte	0x00, 0xf5, 0x21, 0x00


	//----- nvinfo : EIATTR_SPARSE_MMA_MASK
	.align		4
.L_21:
        /*0048*/ 	.byte	0x03, 0x50
        /*004a*/ 	.short	0x0000


	//----- nvinfo : EIATTR_MAXREG_COUNT
	.align		4
        /*004c*/ 	.byte	0x03, 0x1b
        /*004e*/ 	.short	0x00ff


	//----- nvinfo : EIATTR_MERCURY_ISA_VERSION
	.align		4
        /*0050*/ 	.byte	0x03, 0x5f
        /*0052*/ 	.short	0x0101


	//----- nvinfo : EIATTR_VRC_CTA_INIT_COUNT
	.align		4
        /*0054*/ 	.byte	0x02, 0x4a
	.zero		1
	.zero		1


	//----- nvinfo : EIATTR_EXIT_INSTR_OFFSETS
	.align		4
        /*0058*/ 	.byte	0x04, 0x1c
        /*005a*/ 	.short	(.L_23 - .L_22)


	//   ....[0]....
.L_22:
        /*005c*/ 	.word	0x00000300


	//   ....[1]....
        /*0060*/ 	.word	0x00000390


	//----- nvinfo : EIATTR_CRS_STACK_SIZE
	.align		4
.L_23:
        /*0064*/ 	.byte	0x04, 0x1e
        /*0066*/ 	.short	(.L_25 - .L_24)
.L_24:
        /*0068*/ 	.word	0x00000000


	//----- nvinfo : EIATTR_CBANK_PARAM_SIZE
	.align		4
.L_25:
        /*006c*/ 	.byte	0x03, 0x19
        /*006e*/ 	.short	0x0018


	//----- nvinfo : EIATTR_PARAM_CBANK
	.align		4
        /*0070*/ 	.byte	0x04, 0x0a
        /*0072*/ 	.short	(.L_27 - .L_26)
	.align		4
.L_26:
        /*0074*/ 	.word	index@(.nv.constant0._Z9transposePKfPfii)
        /*0078*/ 	.short	0x0380
        /*007a*/ 	.short	0x0018


	//----- nvinfo : EIATTR_SW_WAR
	.align		4
.L_27:
        /*007c*/ 	.byte	0x04, 0x36
        /*007e*/ 	.short	(.L_29 - .L_28)
.L_28:
        /*0080*/ 	.word	0x00000008
.L_29:


//--------------------- .nv.info._Z6warmupv       --------------------------
	.section	.nv.info._Z6warmupv,"",@"SHT_CUDA_INFO"
	.sectionflags	@""
	.align	4


	//----- nvinfo : EIATTR_CUDA_API_VERSION
	.align		4
        /*0000*/ 	.byte	0x04, 0x37
        /*0002*/ 	.short	(.L_31 - .L_30)
.L_30:
        /*0004*/ 	.word	0x00000082


	//----- nvinfo : EIATTR_SPARSE_MMA_MASK
	.align		4
.L_31:
        /*0008*/ 	.byte	0x03, 0x50
        /*000a*/ 	.short	0x0000


	//----- nvinfo : EIATTR_MAXREG_COUNT
	.align		4
        /*000c*/ 	.byte	0x03, 0x1b
        /*000e*/ 	.short	0x00ff


	//----- nvinfo : EIATTR_MERCURY_ISA_VERSION
	.align		4
        /*0010*/ 	.byte	0x03, 0x5f
        /*0012*/ 	.short	0x0101


	//----- nvinfo : EIATTR_VRC_CTA_INIT_COUNT
	.align		4
        /*0014*/ 	.byte	0x02, 0x4a
	.zero		1
	.zero		1


	//----- nvinfo : EIATTR_EXIT_INSTR_OFFSETS
	.align		4
        /*0018*/ 	.byte	0x04, 0x1c
        /*001a*/ 	.short	(.L_33 - .L_32)


	//   ....[0]....
.L_32:
        /*001c*/ 	.word	0x00000010


	//----- nvinfo : EIATTR_SW_WAR
	.align		4
.L_33:
        /*0020*/ 	.byte	0x04, 0x36
        /*0022*/ 	.short	(.L_35 - .L_34)
.L_34:
        /*0024*/ 	.word	0x00000008
.L_35:


//--------------------- .nv.callgraph             --------------------------
	.section	.nv.callgraph,"",@"SHT_CUDA_CALLGRAPH"
	.align	4
	.sectionentsize	8
	.align		4
        /*0000*/ 	.word	0x00000000
	.align		4
        /*0004*/ 	.word	0xffffffff
	.align		4
        /*0008*/ 	.word	0x00000000
	.align		4
        /*000c*/ 	.word	0xfffffffe
	.align		4
        /*0010*/ 	.word	0x00000000
	.align		4
        /*0014*/ 	.word	0xfffffffd
	.align		4
        /*0018*/ 	.word	0x00000000
	.align		4
        /*001c*/ 	.word	0xfffffffc


//--------------------- .text._Z9transposePKfPfii --------------------------
	.section	.text._Z9transposePKfPfii,"ax",@progbits
	.align	128
        .global         _Z9transposePKfPfii
        .type           _Z9transposePKfPfii,@function
        .size           _Z9transposePKfPfii,(.L_x_4 - _Z9transposePKfPfii)
        .other          _Z9transposePKfPfii,@"STO_CUDA_ENTRY STV_DEFAULT"
_Z9transposePKfPfii:
.text._Z9transposePKfPfii:
[----:B------:R-:W-:Y:S01]  /*0000*/  LDC R1, c[0x0][0x37c] ;  /* 0x0000df00ff017b82 */ /* 0x000fe20000000800 */
[----:B------:R-:W0:Y:S07]  /*0010*/  S2R R5, SR_TID.X ;  /* 0x0000000000057919 */ /* 0x000e2e0000002100 */
[----:B------:R-:W1:Y:S01]  /*0020*/  LDC R10, c[0x0][0x364] ;  /* 0x0000d900ff0a7b82 */ /* 0x000e620000000800 */
[----:B------:R-:W2:Y:S01]  /*0030*/  LDCU.64 UR6, c[0x0][0x390] ;  /* 0x00007200ff0677ac */ /* 0x000ea20008000a00 */
[----:B------:R-:W3:Y:S06]  /*0040*/  S2R R3, SR_TID.Y ;  /* 0x0000000000037919 */ /* 0x000eec0000002200 */
[----:B------:R-:W4:Y:S08]  /*0050*/  S2UR UR5, SR_CTAID.X ;  /* 0x00000000000579c3 */ /* 0x000f300000002500 */
[----:B------:R-:W4:Y:S08]  /*0060*/  LDC R9, c[0x0][0x360] ;  /* 0x0000d800ff097b82 */ /* 0x000f300000000800 */
[----:B------:R-:W1:Y:S01]  /*0070*/  S2UR UR4, SR_CTAID.Y ;  /* 0x00000000000479c3 */ /* 0x000e620000002600 */
[----:B----4-:R-:W-:-:S05]  /*0080*/  IMAD R2, R9, UR5, RZ ;  /* 0x0000000509027c24 */ /* 0x010fca000f8e02ff */
[----:B0-----:R-:W-:Y:S02]  /*0090*/  LEA R2, R2, R5, 0x1 ;  /* 0x0000000502027211 */ /* 0x001fe400078e08ff */
[----:B------:R-:W0:Y:S01]  /*00a0*/  LDC.64 R4, c[0x0][0x380] ;  /* 0x0000e000ff047b82 */ /* 0x000e220000000a00 */
[----:B-1----:R-:W-:Y:S01]  /*00b0*/  IMAD R0, R10, UR4, RZ ;  /* 0x000000040a007c24 */ /* 0x002fe2000f8e02ff */
[----:B--2---:R-:W-:Y:S01]  /*00c0*/  ISETP.GE.U32.AND P1, PT, R2, UR6, PT ;  /* 0x0000000602007c0c */ /* 0x004fe2000bf26070 */
[----:B------:R-:W1:Y:S03]  /*00d0*/  LDCU.64 UR4, c[0x0][0x358] ;  /* 0x00006b00ff0477ac */ /* 0x000e660008000a00 */
[----:B---3--:R-:W-:-:S04]  /*00e0*/  LEA R3, R0, R3, 0x1 ;  /* 0x0000000300037211 */ /* 0x008fc800078e08ff */
[----:B------:R-:W-:-:S13]  /*00f0*/  ISETP.GE.U32.OR P3, PT, R3, UR7, P1 ;  /* 0x0000000703007c0c */ /* 0x000fda0008f66470 */
[----:B------:R-:W-:-:S04]  /*0100*/  @!P3 IMAD R7, R2, UR7, R3 ;  /* 0x000000070207bc24 */ /* 0x000fc8000f8e0203 */
[----:B0-----:R-:W-:Y:S01]  /*0110*/  @!P3 IMAD.WIDE.U32 R4, R7, 0x4, R4 ;  /* 0x000000040704b825 */ /* 0x001fe200078e0004 */
[----:B------:R-:W-:Y:S01]  /*0120*/  IADD3 R0, PT, PT, R2, R9, RZ ;  /* 0x0000000902007210 */ /* 0x000fe20007ffe0ff */
[----:B------:R-:W0:Y:S03]  /*0130*/  LDC.64 R6, c[0x0][0x388] ;  /* 0x0000e200ff067b82 */ /* 0x000e260000000a00 */
[----:B-1----:R1:W2:Y:S01]  /*0140*/  @!P3 LDG.E R11, desc[UR4][R4.64] ;  /* 0x00000004040bb981 */ /* 0x0022a2000c1e1900 */
[----:B------:R-:W-:Y:S01]  /*0150*/  ISETP.GE.U32.AND P0, PT, R0, UR6, PT ;  /* 0x0000000600007c0c */ /* 0x000fe2000bf06070 */
[----:B------:R-:W-:-:S03]  /*0160*/  @!P3 IMAD R13, R3, UR6, R2 ;  /* 0x00000006030dbc24 */ /* 0x000fc6000f8e0202 */
[----:B------:R-:W3:Y:S01]  /*0170*/  LDC.64 R8, c[0x0][0x380] ;  /* 0x0000e000ff087b82 */ /* 0x000ee20000000a00 */
[----:B------:R-:W-:-:S07]  /*0180*/  ISETP.GE.U32.OR P2, PT, R3, UR7, P0 ;  /* 0x0000000703007c0c */ /* 0x000fce0008746470 */
[----:B-1----:R-:W1:Y:S06]  /*0190*/  LDC.64 R4, c[0x0][0x388] ;  /* 0x0000e200ff047b82 */ /* 0x002e6c0000000a00 */
[----:B------:R-:W-:Y:S02]  /*01a0*/  @!P2 IMAD R15, R0, UR7, R3 ;  /* 0x00000007000fac24 */ /* 0x000fe4000f8e0203 */
[----:B0-----:R-:W-:-:S04]  /*01b0*/  @!P3 IMAD.WIDE.U32 R6, R13, 0x4, R6 ;  /* 0x000000040d06b825 */ /* 0x001fc800078e0006 */
[----:B---3--:R-:W-:Y:S01]  /*01c0*/  @!P2 IMAD.WIDE.U32 R8, R15, 0x4, R8 ;  /* 0x000000040f08a825 */ /* 0x008fe200078e0008 */
[----:B--2---:R0:W-:Y:S05]  /*01d0*/  @!P3 STG.E desc[UR4][R6.64], R11 ;  /* 0x0000000b0600b986 */ /* 0x0041ea000c101904 */
[----:B------:R-:W2:Y:S01]  /*01e0*/  @!P2 LDG.E R9, desc[UR4][R8.64] ;  /* 0x000000040809a981 */ /* 0x000ea2000c1e1900 */
[C---:B------:R-:W-:Y:S01]  /*01f0*/  IADD3 R13, PT, PT, R3.reuse, R10, RZ ;  /* 0x0000000a030d7210 */ /* 0x040fe20007ffe0ff */
[----:B------:R-:W-:Y:S01]  /*0200*/  @!P2 IMAD R3, R3, UR6, R0 ;  /* 0x000000060303ac24 */ /* 0x000fe2000f8e0200 */
[----:B------:R-:W-:Y:S02]  /*0210*/  BSSY.RECONVERGENT B0, `(.L_x_0) ;  /* 0x000000e000007945 */ /* 0x000fe40003800200 */
[----:B------:R-:W-:Y:S01]  /*0220*/  ISETP.GE.U32.OR P1, PT, R13, UR7, P1 ;  /* 0x000000070d007c0c */ /* 0x000fe20008f26470 */
[----:B-1----:R-:W-:Y:S01]  /*0230*/  @!P2 IMAD.WIDE.U32 R4, R3, 0x4, R4 ;  /* 0x000000040304a825 */ /* 0x002fe200078e0004 */
[----:B------:R-:W-:-:S04]  /*0240*/  ISETP.GE.U32.OR P0, PT, R13, UR7, P0 ;  /* 0x000000070d007c0c */ /* 0x000fc80008706470 */
[----:B--2---:R0:W-:Y:S07]  /*0250*/  @!P2 STG.E desc[UR4][R4.64], R9 ;  /* 0x000000090400a986 */ /* 0x0041ee000c101904 */
[----:B------:R-:W-:Y:S05]  /*0260*/  @P1 BRA `(.L_x_1) ;  /* 0x0000000000201947 */ /* 0x000fea0003800000 */
[----:B0-----:R-:W0:Y:S01]  /*0270*/  LDC.64 R4, c[0x0][0x380] ;  /* 0x0000e000ff047b82 */ /* 0x001e220000000a00 */
[----:B------:R-:W-:-:S07]  /*0280*/  IMAD R3, R2, UR7, R13 ;  /* 0x0000000702037c24 */ /* 0x000fce000f8e020d */
[----:B------:R-:W1:Y:S01]  /*0290*/  LDC.64 R6, c[0x0][0x388] ;  /* 0x0000e200ff067b82 */ /* 0x000e620000000a00 */
[----:B0-----:R-:W-:-:S06]  /*02a0*/  IMAD.WIDE.U32 R4, R3, 0x4, R4 ;  /* 0x0000000403047825 */ /* 0x001fcc00078e0004 */
[----:B------:R-:W2:Y:S01]  /*02b0*/  LDG.E R5, desc[UR4][R4.64] ;  /* 0x0000000404057981 */ /* 0x000ea2000c1e1900 */
[----:B------:R-:W-:-:S04]  /*02c0*/  IMAD R3, R13, UR6, R2 ;  /* 0x000000060d037c24 */ /* 0x000fc8000f8e0202 */
[----:B-1----:R-:W-:-:S05]  /*02d0*/  IMAD.WIDE.U32 R2, R3, 0x4, R6 ;  /* 0x0000000403027825 */ /* 0x002fca00078e0006 */
[----:B--2---:R1:W-:Y:S02]  /*02e0*/  STG.E desc[UR4][R2.64], R5 ;  /* 0x0000000502007986 */ /* 0x0043e4000c101904 */
.L_x_1:
[----:B------:R-:W-:Y:S05]  /*02f0*/  BSYNC.RECONVERGENT B0 ;  /* 0x0000000000007941 */ /* 0x000fea0003800200 */
.L_x_0:
[----:B------:R-:W-:Y:S05]  /*0300*/  @P0 EXIT ;  /* 0x000000000000094d */ /* 0x000fea0003800000 */
[----:B-1----:R-:W1:Y:S01]  /*0310*/  LDC.64 R2, c[0x0][0x380] ;  /* 0x0000e000ff027b82 */ /* 0x002e620000000a00 */
[----:B0-----:R-:W-:-:S04]  /*0320*/  IMAD R5, R0, UR7, R13 ;  /* 0x0000000700057c24 */ /* 0x001fc8000f8e020d */
[----:B-1----:R-:W-:-:S03]  /*0330*/  IMAD.WIDE.U32 R2, R5, 0x4, R2 ;  /* 0x0000000405027825 */ /* 0x002fc600078e0002 */
[----:B------:R-:W0:Y:S03]  /*0340*/  LDC.64 R4, c[0x0][0x388] ;  /* 0x0000e200ff047b82 */ /* 0x000e260000000a00 */
[----:B------:R-:W2:Y:S01]  /*0350*/  LDG.E R3, desc[UR4][R2.64] ;  /* 0x0000000402037981 */ /* 0x000ea2000c1e1900 */
[----:B------:R-:W-:-:S04]  /*0360*/  IMAD R13, R13, UR6, R0 ;  /* 0x000000060d0d7c24 */ /* 0x000fc8000f8e0200 */
[----:B0-----:R-:W-:-:S05]  /*0370*/  IMAD.WIDE.U32 R4, R13, 0x4, R4 ;  /* 0x000000040d047825 */ /* 0x001fca00078e0004 */
[----:B--2---:R-:W-:Y:S01]  /*0380*/  STG.E desc[UR4][R4.64], R3 ;  /* 0x0000000304007986 */ /* 0x004fe2000c101904 */
[----:B------:R-:W-:Y:S05]  /*0390*/  EXIT ;  /* 0x000000000000794d */ /* 0x000fea0003800000 */
.L_x_2:
[----:B------:R-:W-:-:S00]  /*03a0*/  BRA `(.L_x_2) ;  /* 0xfffffffc00fc7947 */ /* 0x000fc0000383ffff */
[----:B------:R-:W-:-:S00]  /*03b0*/  NOP ;  /* 0x0000000000007918 */ /* 0x000fc00000000000 */
        /* <DEDUP_REMOVED lines=12> */
.L_x_4:


//--------------------- .text._Z6warmupv          --------------------------
	.section	.text._Z6warmupv,"ax",@progbits
	.align	128
        .global         _Z6warmupv
        .type           _Z6warmupv,@function
        .size           _Z6warmupv,(.L_x_5 - _Z6warmupv)
        .other          _Z6warmupv,@"STO_CUDA_ENTRY STV_DEFAULT"
_Z6warmupv:
.text._Z6warmupv:
[----:B------:R-:W-:Y:S01]  /*0000*/  LDC R1, c[0x0][0x37c] ;  /* 0x0000df00ff017b82 */ /* 0x000fe20000000800 */
[----:B------:R-:W-:Y:S05]  /*0010*/  EXIT ;  /* 0x000000000000794d */ /* 0x000fea0003800000 */
.L_x_3:
        /* <DEDUP_REMOVED lines=14> */
.L_x_5:


//--------------------- .nv.shared.reserved.0     --------------------------
	.section	.nv.shared.reserved.0,"aw",@nobits
	.weak		__nv_reservedSMEM_offset_0_alias
	.size		__nv_reservedSMEM_offset_0_alias, 0, 64
	.other		__nv_reservedSMEM_offset_0_alias,@"STO_CUDA_RESERVED_SHARED STV_DEFAULT"
__nv_reservedSMEM_offset_0_alias:
	.zero		0
	.zero		64


//--------------------- .nv.constant0._Z9transposePKfPfii --------------------------
	.section	.nv.constant0._Z9transposePKfPfii,"a",@progbits
	.sectionflags	@""
	.align	4
.nv.constant0._Z9transposePKfPfii:
	.zero		920


//--------------------- .nv.constant0._Z6warmupv  --------------------------
	.section	.nv.constant0._Z6warmupv,"a",@progbits
	.sectionflags	@""
	.align	4
.nv.constant0._Z6warmupv:
	.zero		896


//--------------------- SYMBOLS --------------------------

	.type		.nv.reservedSmem.offset0,@object
	.size		.nv.reservedSmem.offset0,0x4
